//
// Generated by NVIDIA NVVM Compiler
//
// Compiler Build ID: CL-36424714
// Cuda compilation tools, release 13.0, V13.0.88
// Based on NVVM 20.0.0
//

.version 9.0
.target sm_100
.address_size 64

	// .globl	maxLocFloatsKernel
// _ZZ18maxLocFloatsKernelE9reduceMem has been demoted
// _ZZ18maxLocFloatsKernelE8indexMem has been demoted

.visible .entry maxLocFloatsKernel(
	.param .u32 maxLocFloatsKernel_param_0,
	.param .u64 .ptr .align 1 maxLocFloatsKernel_param_1,
	.param .u64 .ptr .align 1 maxLocFloatsKernel_param_2,
	.param .u64 .ptr .align 1 maxLocFloatsKernel_param_3,
	.param .u64 .ptr .align 1 maxLocFloatsKernel_param_4
)
{
	.reg .pred 	%p<57>;
	.reg .b32 	%r<159>;
	.reg .b32 	%f<158>;
	.reg .b64 	%rd<36>;
	// demoted variable
	.shared .align 4 .b8 _ZZ18maxLocFloatsKernelE9reduceMem[1024];
	// demoted variable
	.shared .align 4 .b8 _ZZ18maxLocFloatsKernelE8indexMem[1024];
	ld.param.u32 	%r91, [maxLocFloatsKernel_param_0];
	ld.param.u64 	%rd19, [maxLocFloatsKernel_param_1];
	ld.param.u64 	%rd20, [maxLocFloatsKernel_param_2];
	ld.param.u64 	%rd21, [maxLocFloatsKernel_param_3];
	ld.param.u64 	%rd22, [maxLocFloatsKernel_param_4];
	cvta.to.global.u64 	%rd1, %rd22;
	cvta.to.global.u64 	%rd2, %rd21;
	mov.u32 	%r1, %tid.y;
	mov.u32 	%r2, %tid.x;
	shl.b32 	%r3, %r1, 5;
	add.s32 	%r4, %r3, %r2;
	setp.gt.u32 	%p1, %r4, 255;
	@%p1 bra 	$L__BB0_98;
	setp.ge.s32 	%p2, %r4, %r91;
	mov.b32 	%r118, -1;
	mov.f32 	%f121, 0fBF800000;
	@%p2 bra 	$L__BB0_72;
	not.b32 	%r95, %r2;
	add.s32 	%r96, %r91, %r95;
	sub.s32 	%r97, %r96, %r3;
	shr.u32 	%r98, %r97, 8;
	add.s32 	%r5, %r98, 1;
	and.b32  	%r6, %r5, 15;
	setp.lt.u32 	%p3, %r97, 3840;
	mov.f32 	%f121, 0fBF800000;
	mov.b32 	%r118, -1;
	mov.u32 	%r135, %r4;
	@%p3 bra 	$L__BB0_37;
	and.b32  	%r100, %r5, 33554416;
	neg.s32 	%r115, %r100;
	mul.wide.u32 	%rd23, %r1, 128;
	mul.wide.u32 	%rd24, %r2, 4;
	add.s64 	%rd25, %rd23, %rd24;
	add.s64 	%rd26, %rd25, 8192;
	add.s64 	%rd33, %rd2, %rd26;
	add.s64 	%rd32, %rd1, %rd26;
	mov.f32 	%f121, 0fBF800000;
	mov.b32 	%r118, -1;
	mov.u32 	%r135, %r4;
$L__BB0_4:
	.pragma "nounroll";
	ld.global.f32 	%f80, [%rd33+-8192];
	abs.f32 	%f2, %f80;
	setp.leu.f32 	%p4, %f2, %f121;
	@%p4 bra 	$L__BB0_6;
	ld.global.u32 	%r118, [%rd32+-8192];
	mov.f32 	%f121, %f2;
$L__BB0_6:
	ld.global.f32 	%f81, [%rd33+-7168];
	abs.f32 	%f4, %f81;
	setp.leu.f32 	%p5, %f4, %f121;
	@%p5 bra 	$L__BB0_8;
	ld.global.u32 	%r118, [%rd32+-7168];
	mov.f32 	%f121, %f4;
$L__BB0_8:
	ld.global.f32 	%f82, [%rd33+-6144];
	abs.f32 	%f6, %f82;
	setp.leu.f32 	%p6, %f6, %f121;
	@%p6 bra 	$L__BB0_10;
	ld.global.u32 	%r118, [%rd32+-6144];
	mov.f32 	%f121, %f6;
$L__BB0_10:
	ld.global.f32 	%f83, [%rd33+-5120];
	abs.f32 	%f8, %f83;
	setp.leu.f32 	%p7, %f8, %f121;
	@%p7 bra 	$L__BB0_12;
	ld.global.u32 	%r118, [%rd32+-5120];
	mov.f32 	%f121, %f8;
$L__BB0_12:
	ld.global.f32 	%f84, [%rd33+-4096];
	abs.f32 	%f10, %f84;
	setp.leu.f32 	%p8, %f10, %f121;
	@%p8 bra 	$L__BB0_14;
	ld.global.u32 	%r118, [%rd32+-4096];
	mov.f32 	%f121, %f10;
$L__BB0_14:
	ld.global.f32 	%f85, [%rd33+-3072];
	abs.f32 	%f12, %f85;
	setp.leu.f32 	%p9, %f12, %f121;
	@%p9 bra 	$L__BB0_16;
	ld.global.u32 	%r118, [%rd32+-3072];
	mov.f32 	%f121, %f12;
$L__BB0_16:
	ld.global.f32 	%f86, [%rd33+-2048];
	abs.f32 	%f14, %f86;
	setp.leu.f32 	%p10, %f14, %f121;
	@%p10 bra 	$L__BB0_18;
	ld.global.u32 	%r118, [%rd32+-2048];
	mov.f32 	%f121, %f14;
$L__BB0_18:
	ld.global.f32 	%f87, [%rd33+-1024];
	abs.f32 	%f16, %f87;
	setp.leu.f32 	%p11, %f16, %f121;
	@%p11 bra 	$L__BB0_20;
	ld.global.u32 	%r118, [%rd32+-1024];
	mov.f32 	%f121, %f16;
$L__BB0_20:
	ld.global.f32 	%f88, [%rd33];
	abs.f32 	%f18, %f88;
	setp.leu.f32 	%p12, %f18, %f121;
	@%p12 bra 	$L__BB0_22;
	ld.global.u32 	%r118, [%rd32];
	mov.f32 	%f121, %f18;
$L__BB0_22:
	ld.global.f32 	%f89, [%rd33+1024];
	abs.f32 	%f20, %f89;
	setp.leu.f32 	%p13, %f20, %f121;
	@%p13 bra 	$L__BB0_24;
	ld.global.u32 	%r118, [%rd32+1024];
	mov.f32 	%f121, %f20;
$L__BB0_24:
	ld.global.f32 	%f90, [%rd33+2048];
	abs.f32 	%f22, %f90;
	setp.leu.f32 	%p14, %f22, %f121;
	@%p14 bra 	$L__BB0_26;
	ld.global.u32 	%r118, [%rd32+2048];
	mov.f32 	%f121, %f22;
$L__BB0_26:
	ld.global.f32 	%f91, [%rd33+3072];
	abs.f32 	%f24, %f91;
	setp.leu.f32 	%p15, %f24, %f121;
	@%p15 bra 	$L__BB0_28;
	ld.global.u32 	%r118, [%rd32+3072];
	mov.f32 	%f121, %f24;
$L__BB0_28:
	ld.global.f32 	%f92, [%rd33+4096];
	abs.f32 	%f26, %f92;
	setp.leu.f32 	%p16, %f26, %f121;
	@%p16 bra 	$L__BB0_30;
	ld.global.u32 	%r118, [%rd32+4096];
	mov.f32 	%f121, %f26;
$L__BB0_30:
	ld.global.f32 	%f93, [%rd33+5120];
	abs.f32 	%f28, %f93;
	setp.leu.f32 	%p17, %f28, %f121;
	@%p17 bra 	$L__BB0_32;
	ld.global.u32 	%r118, [%rd32+5120];
	mov.f32 	%f121, %f28;
$L__BB0_32:
	ld.global.f32 	%f94, [%rd33+6144];
	abs.f32 	%f30, %f94;
	setp.leu.f32 	%p18, %f30, %f121;
	@%p18 bra 	$L__BB0_34;
	ld.global.u32 	%r118, [%rd32+6144];
	mov.f32 	%f121, %f30;
$L__BB0_34:
	ld.global.f32 	%f95, [%rd33+7168];
	abs.f32 	%f32, %f95;
	setp.leu.f32 	%p19, %f32, %f121;
	@%p19 bra 	$L__BB0_36;
	ld.global.u32 	%r118, [%rd32+7168];
	mov.f32 	%f121, %f32;
$L__BB0_36:
	add.s32 	%r135, %r135, 4096;
	add.s32 	%r115, %r115, 16;
	add.s64 	%rd33, %rd33, 16384;
	add.s64 	%rd32, %rd32, 16384;
	setp.ne.s32 	%p20, %r115, 0;
	@%p20 bra 	$L__BB0_4;
$L__BB0_37:
	setp.eq.s32 	%p21, %r6, 0;
	@%p21 bra 	$L__BB0_72;
	and.b32  	%r48, %r5, 7;
	setp.lt.u32 	%p22, %r6, 8;
	@%p22 bra 	$L__BB0_56;
	mul.wide.u32 	%rd27, %r135, 4;
	add.s64 	%rd9, %rd2, %rd27;
	ld.global.f32 	%f97, [%rd9];
	abs.f32 	%f36, %f97;
	setp.leu.f32 	%p23, %f36, %f121;
	add.s64 	%rd10, %rd1, %rd27;
	@%p23 bra 	$L__BB0_41;
	ld.global.u32 	%r118, [%rd10];
	mov.f32 	%f121, %f36;
$L__BB0_41:
	ld.global.f32 	%f98, [%rd9+1024];
	abs.f32 	%f38, %f98;
	setp.leu.f32 	%p24, %f38, %f121;
	@%p24 bra 	$L__BB0_43;
	ld.global.u32 	%r118, [%rd10+1024];
	mov.f32 	%f121, %f38;
$L__BB0_43:
	ld.global.f32 	%f99, [%rd9+2048];
	abs.f32 	%f40, %f99;
	setp.leu.f32 	%p25, %f40, %f121;
	@%p25 bra 	$L__BB0_45;
	ld.global.u32 	%r118, [%rd10+2048];
	mov.f32 	%f121, %f40;
$L__BB0_45:
	ld.global.f32 	%f100, [%rd9+3072];
	abs.f32 	%f42, %f100;
	setp.leu.f32 	%p26, %f42, %f121;
	@%p26 bra 	$L__BB0_47;
	ld.global.u32 	%r118, [%rd10+3072];
	mov.f32 	%f121, %f42;
$L__BB0_47:
	ld.global.f32 	%f101, [%rd9+4096];
	abs.f32 	%f44, %f101;
	setp.leu.f32 	%p27, %f44, %f121;
	@%p27 bra 	$L__BB0_49;
	ld.global.u32 	%r118, [%rd10+4096];
	mov.f32 	%f121, %f44;
$L__BB0_49:
	ld.global.f32 	%f102, [%rd9+5120];
	abs.f32 	%f46, %f102;
	setp.leu.f32 	%p28, %f46, %f121;
	@%p28 bra 	$L__BB0_51;
	ld.global.u32 	%r118, [%rd10+5120];
	mov.f32 	%f121, %f46;
$L__BB0_51:
	ld.global.f32 	%f103, [%rd9+6144];
	abs.f32 	%f48, %f103;
	setp.leu.f32 	%p29, %f48, %f121;
	@%p29 bra 	$L__BB0_53;
	ld.global.u32 	%r118, [%rd10+6144];
	mov.f32 	%f121, %f48;
$L__BB0_53:
	ld.global.f32 	%f104, [%rd9+7168];
	abs.f32 	%f50, %f104;
	setp.leu.f32 	%p30, %f50, %f121;
	@%p30 bra 	$L__BB0_55;
	ld.global.u32 	%r118, [%rd10+7168];
	mov.f32 	%f121, %f50;
$L__BB0_55:
	add.s32 	%r135, %r135, 2048;
$L__BB0_56:
	setp.eq.s32 	%p31, %r48, 0;
	@%p31 bra 	$L__BB0_72;
	and.b32  	%r69, %r5, 3;
	setp.lt.u32 	%p32, %r48, 4;
	@%p32 bra 	$L__BB0_67;
	mul.wide.u32 	%rd28, %r135, 4;
	add.s64 	%rd11, %rd2, %rd28;
	ld.global.f32 	%f106, [%rd11];
	abs.f32 	%f54, %f106;
	setp.leu.f32 	%p33, %f54, %f121;
	add.s64 	%rd12, %rd1, %rd28;
	@%p33 bra 	$L__BB0_60;
	ld.global.u32 	%r118, [%rd12];
	mov.f32 	%f121, %f54;
$L__BB0_60:
	ld.global.f32 	%f107, [%rd11+1024];
	abs.f32 	%f56, %f107;
	setp.leu.f32 	%p34, %f56, %f121;
	@%p34 bra 	$L__BB0_62;
	ld.global.u32 	%r118, [%rd12+1024];
	mov.f32 	%f121, %f56;
$L__BB0_62:
	ld.global.f32 	%f108, [%rd11+2048];
	abs.f32 	%f58, %f108;
	setp.leu.f32 	%p35, %f58, %f121;
	@%p35 bra 	$L__BB0_64;
	ld.global.u32 	%r118, [%rd12+2048];
	mov.f32 	%f121, %f58;
$L__BB0_64:
	ld.global.f32 	%f109, [%rd11+3072];
	abs.f32 	%f60, %f109;
	setp.leu.f32 	%p36, %f60, %f121;
	@%p36 bra 	$L__BB0_66;
	ld.global.u32 	%r118, [%rd12+3072];
	mov.f32 	%f121, %f60;
$L__BB0_66:
	add.s32 	%r135, %r135, 1024;
$L__BB0_67:
	setp.eq.s32 	%p37, %r69, 0;
	@%p37 bra 	$L__BB0_72;
	mul.wide.u32 	%rd29, %r135, 4;
	add.s64 	%rd35, %rd1, %rd29;
	add.s64 	%rd34, %rd2, %rd29;
	neg.s32 	%r155, %r69;
$L__BB0_69:
	.pragma "nounroll";
	ld.global.f32 	%f110, [%rd34];
	abs.f32 	%f65, %f110;
	setp.leu.f32 	%p38, %f65, %f121;
	@%p38 bra 	$L__BB0_71;
	ld.global.u32 	%r118, [%rd35];
	mov.f32 	%f121, %f65;
$L__BB0_71:
	add.s64 	%rd35, %rd35, 1024;
	add.s64 	%rd34, %rd34, 1024;
	add.s32 	%r155, %r155, 1;
	setp.ne.s32 	%p39, %r155, 0;
	@%p39 bra 	$L__BB0_69;
$L__BB0_72:
	shl.b32 	%r103, %r4, 2;
	mov.u32 	%r104, _ZZ18maxLocFloatsKernelE9reduceMem;
	add.s32 	%r89, %r104, %r103;
	st.shared.f32 	[%r89], %f121;
	mov.u32 	%r105, _ZZ18maxLocFloatsKernelE8indexMem;
	add.s32 	%r90, %r105, %r103;
	st.shared.u32 	[%r90], %r118;
	bar.sync 	0;
	setp.gt.u32 	%p40, %r4, 127;
	@%p40 bra 	$L__BB0_75;
	ld.shared.f32 	%f111, [%r89];
	ld.shared.f32 	%f68, [%r89+512];
	setp.leu.f32 	%p41, %f68, %f111;
	@%p41 bra 	$L__BB0_75;
	st.shared.f32 	[%r89], %f68;
	ld.shared.u32 	%r106, [%r90+512];
	st.shared.u32 	[%r90], %r106;
$L__BB0_75:
	bar.sync 	0;
	setp.gt.u32 	%p42, %r4, 63;
	@%p42 bra 	$L__BB0_78;
	ld.shared.f32 	%f112, [%r89];
	ld.shared.f32 	%f69, [%r89+256];
	setp.leu.f32 	%p43, %f69, %f112;
	@%p43 bra 	$L__BB0_78;
	st.shared.f32 	[%r89], %f69;
	ld.shared.u32 	%r107, [%r90+256];
	st.shared.u32 	[%r90], %r107;
$L__BB0_78:
	bar.sync 	0;
	setp.gt.u32 	%p44, %r4, 31;
	@%p44 bra 	$L__BB0_81;
	ld.shared.f32 	%f113, [%r89];
	ld.shared.f32 	%f70, [%r89+128];
	setp.leu.f32 	%p45, %f70, %f113;
	@%p45 bra 	$L__BB0_81;
	st.shared.f32 	[%r89], %f70;
	ld.shared.u32 	%r108, [%r90+128];
	st.shared.u32 	[%r90], %r108;
$L__BB0_81:
	bar.sync 	0;
	setp.gt.u32 	%p46, %r4, 15;
	@%p46 bra 	$L__BB0_84;
	ld.shared.f32 	%f114, [%r89];
	ld.shared.f32 	%f71, [%r89+64];
	setp.leu.f32 	%p47, %f71, %f114;
	@%p47 bra 	$L__BB0_84;
	st.shared.f32 	[%r89], %f71;
	ld.shared.u32 	%r109, [%r90+64];
	st.shared.u32 	[%r90], %r109;
$L__BB0_84:
	bar.sync 	0;
	setp.gt.u32 	%p48, %r4, 7;
	@%p48 bra 	$L__BB0_87;
	ld.shared.f32 	%f115, [%r89];
	ld.shared.f32 	%f72, [%r89+32];
	setp.leu.f32 	%p49, %f72, %f115;
	@%p49 bra 	$L__BB0_87;
	st.shared.f32 	[%r89], %f72;
	ld.shared.u32 	%r110, [%r90+32];
	st.shared.u32 	[%r90], %r110;
$L__BB0_87:
	bar.sync 	0;
	setp.gt.u32 	%p50, %r4, 3;
	@%p50 bra 	$L__BB0_90;
	ld.shared.f32 	%f116, [%r89];
	ld.shared.f32 	%f73, [%r89+16];
	setp.leu.f32 	%p51, %f73, %f116;
	@%p51 bra 	$L__BB0_90;
	st.shared.f32 	[%r89], %f73;
	ld.shared.u32 	%r111, [%r90+16];
	st.shared.u32 	[%r90], %r111;
$L__BB0_90:
	bar.sync 	0;
	setp.gt.u32 	%p52, %r4, 1;
	@%p52 bra 	$L__BB0_93;
	ld.shared.f32 	%f117, [%r89];
	ld.shared.f32 	%f74, [%r89+8];
	setp.leu.f32 	%p53, %f74, %f117;
	@%p53 bra 	$L__BB0_93;
	st.shared.f32 	[%r89], %f74;
	ld.shared.u32 	%r112, [%r90+8];
	st.shared.u32 	[%r90], %r112;
$L__BB0_93:
	bar.sync 	0;
	setp.ne.s32 	%p54, %r4, 0;
	@%p54 bra 	$L__BB0_96;
	ld.shared.f32 	%f118, [%r89];
	ld.shared.f32 	%f75, [_ZZ18maxLocFloatsKernelE9reduceMem+4];
	setp.leu.f32 	%p55, %f75, %f118;
	@%p55 bra 	$L__BB0_96;
	st.shared.f32 	[%r89], %f75;
	ld.shared.u32 	%r113, [_ZZ18maxLocFloatsKernelE8indexMem+4];
	st.shared.u32 	[%r90], %r113;
$L__BB0_96:
	setp.ne.s32 	%p56, %r4, 0;
	bar.sync 	0;
	@%p56 bra 	$L__BB0_98;
	ld.shared.f32 	%f119, [_ZZ18maxLocFloatsKernelE9reduceMem];
	cvta.to.global.u64 	%rd30, %rd19;
	st.global.f32 	[%rd30], %f119;
	ld.shared.u32 	%r114, [_ZZ18maxLocFloatsKernelE8indexMem];
	cvta.to.global.u64 	%rd31, %rd20;
	st.global.u32 	[%rd31], %r114;
$L__BB0_98:
	ret;

}


// ===== COMPILED SASS (sm_100) =====

	.target	sm_100

	.elftype	@"ET_EXEC"


//--------------------- .note.nv.tkinfo           --------------------------
	.section	.note.nv.tkinfo,"",@"SHT_NOTE"
	.sectionflags	@"SHF_NOTE_NV_TKINFO"
	.tkinfo
        /*0018*/ 	.word	0x00000002
        /*0030*/ 	.string	""
        /*0030*/ 	.string	"ptxas"
        /*0030*/ 	.string	"Cuda compilation tools, release 13.0, V13.0.88"
        /*0030*/ 	.string	"Build cuda_13.0.r13.0/compiler.36424714_0"
        /*0030*/ 	.string	"-arch sm_100 -m 64 "



//--------------------- .note.nv.cuinfo           --------------------------
	.section	.note.nv.cuinfo,"",@"SHT_NOTE"
	.sectionflags	@"SHF_NOTE_NV_CUINFO"
        /*0018*/ 	.short	0x0002
        /*001a*/ 	.short	0x0064
        /*001c*/ 	.short	0x0082
	.zero		2


//--------------------- .nv.info                  --------------------------
	.section	.nv.info,"",@"SHT_CUDA_INFO"
	.align	4


	//----- nvinfo : EIATTR_REGCOUNT
	.align		4
        /*0000*/ 	.byte	0x04, 0x2f
        /*0002*/ 	.short	(.L_1 - .L_0)
	.align		4
.L_0:
        /*0004*/ 	.word	index@(maxLocFloatsKernel)
        /*0008*/ 	.word	0x00000012


	//----- nvinfo : EIATTR_FRAME_SIZE
	.align		4
.L_1:
        /*000c*/ 	.byte	0x04, 0x11
        /*000e*/ 	.short	(.L_3 - .L_2)
	.align		4
.L_2:
        /*0010*/ 	.word	index@(maxLocFloatsKernel)
        /*0014*/ 	.word	0x00000000


	//----- nvinfo : EIATTR_MIN_STACK_SIZE
	.align		4
.L_3:
        /*0018*/ 	.byte	0x04, 0x12
        /*001a*/ 	.short	(.L_5 - .L_4)
	.align		4
.L_4:
        /*001c*/ 	.word	index@(maxLocFloatsKernel)
        /*0020*/ 	.word	0x00000000
.L_5:


//--------------------- .nv.compat                --------------------------
	.section	.nv.compat,"",@"SHT_CUDA_COMPAT_INFO"
	.align	4
        /*0000*/ 	.byte	0x02, 0x09, 0x00, 0x00, 0x02, 0x02, 0x01, 0x00, 0x02, 0x05, 0x05, 0x00, 0x03, 0x07, 0x01, 0x01
        /*0010*/ 	.byte	0x02, 0x03, 0x00, 0x00, 0x02, 0x06, 0x01, 0x00, 0x04, 0x0b, 0x08, 0x00, 0x09, 0x00, 0x00, 0x00
        /*0020*/ 	.byte	0x00, 0x00, 0x00, 0x00


//--------------------- .nv.info.maxLocFloatsKernel --------------------------
	.section	.nv.info.maxLocFloatsKernel,"",@"SHT_CUDA_INFO"
	.sectionflags	@""
	.align	4


	//----- nvinfo : EIATTR_CUDA_API_VERSION
	.align		4
        /*0000*/ 	.byte	0x04, 0x37
        /*0002*/ 	.short	(.L_7 - .L_6)
.L_6:
        /*0004*/ 	.word	0x00000082


	//----- nvinfo : EIATTR_KPARAM_INFO
	.align		4
.L_7:
        /*0008*/ 	.byte	0x04, 0x17
        /*000a*/ 	.short	(.L_9 - .L_8)
.L_8:
        /*000c*/ 	.word	0x00000000
        /*0010*/ 	.short	0x0004
        /*0012*/ 	.short	0x0020
        /*0014*/ 	.byte	0x00, 0xf5, 0x21, 0x00


	//----- nvinfo : EIATTR_KPARAM_INFO
	.align		4
.L_9:
        /*0018*/ 	.byte	0x04, 0x17
        /*001a*/ 	.short	(.L_11 - .L_10)
.L_10:
        /*001c*/ 	.word	0x00000000
        /*0020*/ 	.short	0x0003
        /*0022*/ 	.short	0x0018
        /*0024*/ 	.byte	0x00, 0xf5, 0x21, 0x00


	//----- nvinfo : EIATTR_KPARAM_INFO
	.align		4
.L_11:
        /*0028*/ 	.byte	0x04, 0x17
        /*002a*/ 	.short	(.L_13 - .L_12)
.L_12:
        /*002c*/ 	.word	0x00000000
        /*0030*/ 	.short	0x0002
        /*0032*/ 	.short	0x0010
        /*0034*/ 	.byte	0x00, 0xf5, 0x21, 0x00


	//----- nvinfo : EIATTR_KPARAM_INFO
	.align		4
.L_13:
        /*0038*/ 	.byte	0x04, 0x17
        /*003a*/ 	.short	(.L_15 - .L_14)
.L_14:
        /*003c*/ 	.word	0x00000000
        /*0040*/ 	.short	0x0001
        /*0042*/ 	.short	0x0008
        /*0044*/ 	.byte	0x00, 0xf5, 0x21, 0x00


	//----- nvinfo : EIATTR_KPARAM_INFO
	.align		4
.L_15:
        /*0048*/ 	.byte	0x04, 0x17
        /*004a*/ 	.short	(.L_17 - .L_16)
.L_16:
        /*004c*/ 	.word	0x00000000
        /*0050*/ 	.short	0x0000
        /*0052*/ 	.short	0x0000
        /*0054*/ 	.byte	0x00, 0xf0, 0x11, 0x00


	//----- nvinfo : EIATTR_SPARSE_MMA_MASK
	.align		4
.L_17:
        /*0058*/ 	.byte	0x03, 0x50
        /*005a*/ 	.short	0x0000


	//----- nvinfo : EIATTR_MAXREG_COUNT
	.align		4
        /*005c*/ 	.byte	0x03, 0x1b
        /*005e*/ 	.short	0x00ff


	//----- nvinfo : EIATTR_NUM_BARRIERS
	.align		4
        /*0060*/ 	.byte	0x02, 0x4c
        /*0062*/ 	.byte	0x01
	.zero		1


	//----- nvinfo : EIATTR_MERCURY_ISA_VERSION
	.align		4
        /*0064*/ 	.byte	0x03, 0x5f
        /*0066*/ 	.short	0x0101


	//----- nvinfo : EIATTR_VRC_CTA_INIT_COUNT
	.align		4
        /*0068*/ 	.byte	0x02, 0x4a
	.zero		1
	.zero		1


	//----- nvinfo : EIATTR_EXIT_INSTR_OFFSETS
	.align		4
        /*006c*/ 	.byte	0x04, 0x1c
        /*006e*/ 	.short	(.L_19 - .L_18)


	//   ....[0]....
.L_18:
        /*0070*/ 	.word	0x00000050


	//   ....[1]....
        /*0074*/ 	.word	0x00001340


	//   ....[2]....
        /*0078*/ 	.word	0x000013b0


	//----- nvinfo : EIATTR_CRS_STACK_SIZE
	.align		4
.L_19:
        /*007c*/ 	.byte	0x04, 0x1e
        /*007e*/ 	.short	(.L_21 - .L_20)
.L_20:
        /*0080*/ 	.word	0x00000000


	//----- nvinfo : EIATTR_CBANK_PARAM_SIZE
	.align		4
.L_21:
        /*0084*/ 	.byte	0x03, 0x19
        /*0086*/ 	.short	0x0028


	//----- nvinfo : EIATTR_PARAM_CBANK
	.align		4
        /*0088*/ 	.byte	0x04, 0x0a
        /*008a*/ 	.short	(.L_23 - .L_22)
	.align		4
.L_22:
        /*008c*/ 	.word	index@(.nv.constant0.maxLocFloatsKernel)
        /*0090*/ 	.short	0x0380
        /*0092*/ 	.short	0x0028


	//----- nvinfo : EIATTR_SW_WAR
	.align		4
.L_23:
        /*0094*/ 	.byte	0x04, 0x36
        /*0096*/ 	.short	(.L_25 - .L_24)
.L_24:
        /*0098*/ 	.word	0x00000008
.L_25:


//--------------------- .nv.callgraph             --------------------------
	.section	.nv.callgraph,"",@"SHT_CUDA_CALLGRAPH"
	.align	4
	.sectionentsize	8
	.align		4
        /*0000*/ 	.word	0x00000000
	.align		4
        /*0004*/ 	.word	0xffffffff
	.align		4
        /*0008*/ 	.word	0x00000000
	.align		4
        /*000c*/ 	.word	0xfffffffe
	.align		4
        /*0010*/ 	.word	0x00000000
	.align		4
        /*0014*/ 	.word	0xfffffffd
	.align		4
        /*0018*/ 	.word	0x00000000
	.align		4
        /*001c*/ 	.word	0xfffffffc


//--------------------- .text.maxLocFloatsKernel  --------------------------
	.section	.text.maxLocFloatsKernel,"ax",@progbits
	.align	128
        .global         maxLocFloatsKernel
        .type           maxLocFloatsKernel,@function
        .size           maxLocFloatsKernel,(.L_x_27 - maxLocFloatsKernel)
        .other          maxLocFloatsKernel,@"STO_CUDA_ENTRY STV_DEFAULT"
maxLocFloatsKernel:
.text.maxLocFloatsKernel:
[----:B------:R-:W-:Y:S01]  /*0000*/  LDC R1, c[0x0][0x37c] ;  /* 0x0000df00ff017b82 */ /* 0x000fe20000000800 */
[----:B------:R-:W0:Y:S01]  /*0010*/  S2R R7, SR_TID.Y ;  /* 0x0000000000077919 */ /* 0x000e220000002200 */
[----:B------:R-:W0:Y:S02]  /*0020*/  S2R R6, SR_TID.X ;  /* 0x0000000000067919 */ /* 0x000e240000002100 */
[----:B0-----:R-:W-:-:S05]  /*0030*/  IMAD R0, R7, 0x20, R6 ;  /* 0x0000002007007824 */ /* 0x001fca00078e0206 */
[----:B------:R-:W-:-:S13]  /*0040*/  ISETP.GT.U32.AND P0, PT, R0, 0xff, PT ;  /* 0x000000ff0000780c */ /* 0x000fda0003f04070 */
[----:B------:R-:W-:Y:S05]  /*0050*/  @P0 EXIT ;  /* 0x000000000000094d */ /* 0x000fea0003800000 */
[----:B------:R-:W0:Y:S01]  /*0060*/  LDCU UR4, c[0x0][0x380] ;  /* 0x00007000ff0477ac */ /* 0x000e220008000800 */
[----:B------:R-:W-:Y:S01]  /*0070*/  BSSY.RECONVERGENT B0, `(.L_x_0) ;  /* 0x00000ca000007945 */ /* 0x000fe20003800200 */
[----:B------:R-:W-:Y:S01]  /*0080*/  IMAD.MOV.U32 R3, RZ, RZ, -0x1 ;  /* 0xffffffffff037424 */ /* 0x000fe200078e00ff */
[----:B------:R-:W1:Y:S01]  /*0090*/  LDCU.64 UR8, c[0x0][0x358] ;  /* 0x00006b00ff0877ac */ /* 0x000e620008000a00 */
[----:B------:R-:W-:Y:S01]  /*00a0*/  IMAD.MOV.U32 R2, RZ, RZ, -0x40800000 ;  /* 0xbf800000ff027424 */ /* 0x000fe200078e00ff */
[----:B0-----:R-:W-:-:S13]  /*00b0*/  ISETP.GE.AND P0, PT, R0, UR4, PT ;  /* 0x0000000400007c0c */ /* 0x001fda000bf06270 */
[----:B-1----:R-:W-:Y:S05]  /*00c0*/  @P0 BRA `(.L_x_1) ;  /* 0x0000000c00100947 */ /* 0x002fea0003800000 */
[----:B------:R-:W-:Y:S01]  /*00d0*/  LOP3.LUT R2, RZ, R6, RZ, 0x33, !PT ;  /* 0x00000006ff027212 */ /* 0x000fe200078e33ff */
[----:B------:R-:W-:Y:S01]  /*00e0*/  BSSY.RECONVERGENT B1, `(.L_x_2) ;  /* 0x0000064000017945 */ /* 0x000fe20003800200 */
[----:B------:R-:W-:Y:S02]  /*00f0*/  IMAD.MOV.U32 R3, RZ, RZ, -0x1 ;  /* 0xffffffffff037424 */ /* 0x000fe400078e00ff */
[----:B------:R-:W-:Y:S02]  /*0100*/  IMAD.MOV.U32 R4, RZ, RZ, R0 ;  /* 0x000000ffff047224 */ /* 0x000fe400078e0000 */
[----:B------:R-:W-:-:S04]  /*0110*/  VIADD R2, R2, UR4 ;  /* 0x0000000402027c36 */ /* 0x000fc80008000000 */
[----:B------:R-:W-:-:S05]  /*0120*/  IMAD R2, R7, -0x20, R2 ;  /* 0xffffffe007027824 */ /* 0x000fca00078e0202 */
[C---:B------:R-:W-:Y:S02]  /*0130*/  ISETP.GE.U32.AND P1, PT, R2.reuse, 0xf00, PT ;  /* 0x00000f000200780c */ /* 0x040fe40003f26070 */
[----:B------:R-:W-:Y:S01]  /*0140*/  LEA.HI R5, R2, 0x1, RZ, 0x18 ;  /* 0x0000000102057811 */ /* 0x000fe200078fc0ff */
[----:B------:R-:W-:-:S03]  /*0150*/  IMAD.MOV.U32 R2, RZ, RZ, -0x40800000 ;  /* 0xbf800000ff027424 */ /* 0x000fc600078e00ff */
[----:B------:R-:W-:-:S04]  /*0160*/  LOP3.LUT R14, R5, 0xf, RZ, 0xc0, !PT ;  /* 0x0000000f050e7812 */ /* 0x000fc800078ec0ff */
[----:B------:R-:W-:-:S03]  /*0170*/  ISETP.NE.AND P0, PT, R14, RZ, PT ;  /* 0x000000ff0e00720c */ /* 0x000fc60003f05270 */
[----:B------:R-:W-:Y:S10]  /*0180*/  @!P1 BRA `(.L_x_3) ;  /* 0x0000000400649947 */ /* 0x000ff40003800000 */
[----:B------:R-:W0:Y:S01]  /*0190*/  LDCU.64 UR6, c[0x0][0x398] ;  /* 0x00007300ff0677ac */ /* 0x000e220008000a00 */
[----:B------:R-:W-:Y:S01]  /*01a0*/  IMAD.WIDE.U32 R2, R6, 0x4, RZ ;  /* 0x0000000406027825 */ /* 0x000fe200078e00ff */
[----:B------:R-:W-:Y:S01]  /*01b0*/  LOP3.LUT R10, R5, 0x1fffff0, RZ, 0xc0, !PT ;  /* 0x01fffff0050a7812 */ /* 0x000fe200078ec0ff */
[----:B------:R-:W1:Y:S02]  /*01c0*/  LDCU.64 UR10, c[0x0][0x3a0] ;  /* 0x00007400ff0a77ac */ /* 0x000e640008000a00 */
[----:B------:R-:W-:Y:S02]  /*01d0*/  IMAD.MOV.U32 R4, RZ, RZ, R0 ;  /* 0x000000ffff047224 */ /* 0x000fe400078e0000 */
[----:B------:R-:W-:-:S04]  /*01e0*/  IMAD.WIDE.U32 R2, R7, 0x80, R2 ;  /* 0x0000008007027825 */ /* 0x000fc800078e0002 */
[----:B------:R-:W-:Y:S01]  /*01f0*/  IMAD.MOV R10, RZ, RZ, -R10 ;  /* 0x000000ffff0a7224 */ /* 0x000fe200078e0a0a */
[----:B------:R-:W-:-:S05]  /*0200*/  IADD3 R11, P1, PT, R2, 0x2000, RZ ;  /* 0x00002000020b7810 */ /* 0x000fca0007f3e0ff */
[----:B------:R-:W-:Y:S01]  /*0210*/  IMAD.X R2, RZ, RZ, R3, P1 ;  /* 0x000000ffff027224 */ /* 0x000fe200008e0603 */
[C---:B0-----:R-:W-:Y:S01]  /*0220*/  IADD3 R6, P1, PT, R11.reuse, UR6, RZ ;  /* 0x000000060b067c10 */ /* 0x041fe2000ff3e0ff */
[----:B------:R-:W-:Y:S01]  /*0230*/  IMAD.MOV.U32 R3, RZ, RZ, -0x1 ;  /* 0xffffffffff037424 */ /* 0x000fe200078e00ff */
[----:B-1----:R-:W-:Y:S02]  /*0240*/  IADD3 R11, P2, PT, R11, UR10, RZ ;  /* 0x0000000a0b0b7c10 */ /* 0x002fe4000ff5e0ff */
[C---:B------:R-:W-:Y:S02]  /*0250*/  IADD3.X R7, PT, PT, R2.reuse, UR7, RZ, P1, !PT ;  /* 0x0000000702077c10 */ /* 0x040fe40008ffe4ff */
[----:B------:R-:W-:Y:S01]  /*0260*/  IADD3.X R12, PT, PT, R2, UR11, RZ, P2, !PT ;  /* 0x0000000b020c7c10 */ /* 0x000fe200097fe4ff */
[----:B------:R-:W-:-:S08]  /*0270*/  IMAD.MOV.U32 R2, RZ, RZ, -0x40800000 ;  /* 0xbf800000ff027424 */ /* 0x000fd000078e00ff */
.L_x_4:
[----:B------:R-:W2:Y:S04]  /*0280*/  LDG.E R13, desc[UR8][R6.64+-0x2000] ;  /* 0xffe00008060d7981 */ /* 0x000ea8000c1e1900 */
[----:B------:R-:W3:Y:S01]  /*0290*/  LDG.E R15, desc[UR8][R6.64+-0x1c00] ;  /* 0xffe40008060f7981 */ /* 0x000ee2000c1e1900 */
[----:B------:R-:W-:Y:S02]  /*02a0*/  IMAD.MOV.U32 R8, RZ, RZ, R11 ;  /* 0x000000ffff087224 */ /* 0x000fe400078e000b */
[----:B------:R-:W-:Y:S01]  /*02b0*/  IMAD.MOV.U32 R9, RZ, RZ, R12 ;  /* 0x000000ffff097224 */ /* 0x000fe200078e000c */
[----:B------:R-:W4:Y:S01]  /*02c0*/  LDG.E R11, desc[UR8][R6.64+-0x1800] ;  /* 0xffe80008060b7981 */ /* 0x000f22000c1e1900 */
[----:B--2---:R-:W-:-:S13]  /*02d0*/  FSETP.GT.AND P1, PT, |R13|, R2, PT ;  /* 0x000000020d00720b */ /* 0x004fda0003f24200 */
[----:B-----5:R0:W2:Y:S01]  /*02e0*/  @P1 LDG.E R3, desc[UR8][R8.64+-0x2000] ;  /* 0xffe0000808031981 */ /* 0x0200a2000c1e1900 */
[----:B------:R-:W-:-:S03]  /*02f0*/  @P1 FADD R2, |R13|, -RZ ;  /* 0x800000ff0d021221 */ /* 0x000fc60000000200 */
[----:B------:R-:W4:Y:S02]  /*0300*/  LDG.E R13, desc[UR8][R6.64+-0x1400] ;  /* 0xffec0008060d7981 */ /* 0x000f24000c1e1900 */
[----:B---3--:R-:W-:-:S13]  /*0310*/  FSETP.GT.AND P1, PT, |R15|, R2, PT ;  /* 0x000000020f00720b */ /* 0x008fda0003f24200 */
[----:B--2---:R0:W2:Y:S01]  /*0320*/  @P1 LDG.E R3, desc[UR8][R8.64+-0x1c00] ;  /* 0xffe4000808031981 */ /* 0x0040a2000c1e1900 */
[----:B------:R-:W-:-:S05]  /*0330*/  @P1 FADD R2, |R15|, -RZ ;  /* 0x800000ff0f021221 */ /* 0x000fca0000000200 */
[----:B----4-:R-:W-:-:S13]  /*0340*/  FSETP.GT.AND P1, PT, |R11|, R2, PT ;  /* 0x000000020b00720b */ /* 0x010fda0003f24200 */
[----:B--2---:R0:W2:Y:S01]  /*0350*/  @P1 LDG.E R3, desc[UR8][R8.64+-0x1800] ;  /* 0xffe8000808031981 */ /* 0x0040a2000c1e1900 */
[----:B------:R-:W-:-:S03]  /*0360*/  @P1 FADD R2, |R11|, -RZ ;  /* 0x800000ff0b021221 */ /* 0x000fc60000000200 */
[----:B------:R-:W3:Y:S02]  /*0370*/  LDG.E R11, desc[UR8][R6.64+-0x1000] ;  /* 0xfff00008060b7981 */ /* 0x000ee4000c1e1900 */
[----:B------:R-:W-:-:S13]  /*0380*/  FSETP.GT.AND P1, PT, |R13|, R2, PT ;  /* 0x000000020d00720b */ /* 0x000fda0003f24200 */
[----:B--2---:R0:W2:Y:S01]  /*0390*/  @P1 LDG.E R3, desc[UR8][R8.64+-0x1400] ;  /* 0xffec000808031981 */ /* 0x0040a2000c1e1900 */
[----:B------:R-:W-:-:S03]  /*03a0*/  @P1 FADD R2, |R13|, -RZ ;  /* 0x800000ff0d021221 */ /* 0x000fc60000000200 */
[----:B------:R-:W4:Y:S02]  /*03b0*/  LDG.E R13, desc[UR8][R6.64+-0xc00] ;  /* 0xfff40008060d7981 */ /* 0x000f24000c1e1900 */
[----:B---3--:R-:W-:-:S13]  /*03c0*/  FSETP.GT.AND P1, PT, |R11|, R2, PT ;  /* 0x000000020b00720b */ /* 0x008fda0003f24200 */
[----:B--2---:R0:W2:Y:S01]  /*03d0*/  @P1 LDG.E R3, desc[UR8][R8.64+-0x1000] ;  /* 0xfff0000808031981 */ /* 0x0040a2000c1e1900 */
[----:B------:R-:W-:-:S03]  /*03e0*/  @P1 FADD R2, |R11|, -RZ ;  /* 0x800000ff0b021221 */ /* 0x000fc60000000200 */
[----:B------:R-:W3:Y:S02]  /*03f0*/  LDG.E R11, desc[UR8][R6.64+-0x800] ;  /* 0xfff80008060b7981 */ /* 0x000ee4000c1e1900 */
[----:B----4-:R-:W-:-:S13]  /*0400*/  FSETP.GT.AND P1, PT, |R13|, R2, PT ;  /* 0x000000020d00720b */ /* 0x010fda0003f24200 */
        /* <DEDUP_REMOVED lines=37> */
[----:B------:R-:W-:-:S05]  /*0660*/  @P1 FADD R2, |R11|, -RZ ;  /* 0x800000ff0b021221 */ /* 0x000fca0000000200 */
[----:B----4-:R-:W-:Y:S01]  /*0670*/  FSETP.GT.AND P1, PT, |R13|, R2, PT ;  /* 0x000000020d00720b */ /* 0x010fe20003f24200 */
[----:B------:R-:W-:-:S05]  /*0680*/  VIADD R10, R10, 0x10 ;  /* 0x000000100a0a7836 */ /* 0x000fca0000000000 */
[----:B------:R-:W-:-:S07]  /*0690*/  ISETP.NE.AND P4, PT, R10, RZ, PT ;  /* 0x000000ff0a00720c */ /* 0x000fce0003f85270 */
[----:B--2---:R0:W5:Y:S01]  /*06a0*/  @P1 LDG.E R3, desc[UR8][R8.64+0x1c00] ;  /* 0x001c000808031981 */ /* 0x004162000c1e1900 */
[----:B------:R-:W-:Y:S02]  /*06b0*/  IADD3 R6, P2, PT, R6, 0x4000, RZ ;  /* 0x0000400006067810 */ /* 0x000fe40007f5e0ff */
[----:B------:R-:W-:Y:S01]  /*06c0*/  IADD3 R11, P3, PT, R8, 0x4000, RZ ;  /* 0x00004000080b7810 */ /* 0x000fe20007f7e0ff */
[----:B------:R-:W-:Y:S01]  /*06d0*/  @P1 FADD R2, |R13|, -RZ ;  /* 0x800000ff0d021221 */ /* 0x000fe20000000200 */
[----:B------:R-:W-:Y:S02]  /*06e0*/  VIADD R4, R4, 0x1000 ;  /* 0x0000100004047836 */ /* 0x000fe40000000000 */
[----:B------:R-:W-:Y:S02]  /*06f0*/  IMAD.X R7, RZ, RZ, R7, P2 ;  /* 0x000000ffff077224 */ /* 0x000fe400010e0607 */
[----:B------:R-:W-:Y:S01]  /*0700*/  IMAD.X R12, RZ, RZ, R9, P3 ;  /* 0x000000ffff0c7224 */ /* 0x000fe200018e0609 */
[----:B0-----:R-:W-:Y:S06]  /*0710*/  @P4 BRA `(.L_x_4) ;  /* 0xfffffff800d84947 */ /* 0x001fec000383ffff */
.L_x_3:
[----:B------:R-:W-:Y:S05]  /*0720*/  BSYNC.RECONVERGENT B1 ;  /* 0x0000000000017941 */ /* 0x000fea0003800200 */
.L_x_2:
[----:B------:R-:W-:Y:S05]  /*0730*/  @!P0 BRA `(.L_x_1) ;  /* 0x0000000400748947 */ /* 0x000fea0003800000 */
[----:B------:R-:W-:Y:S01]  /*0740*/  ISETP.GE.U32.AND P1, PT, R14, 0x8, PT ;  /* 0x000000080e00780c */ /* 0x000fe20003f26070 */
[----:B------:R-:W-:Y:S01]  /*0750*/  BSSY.RECONVERGENT B1, `(.L_x_5) ;  /* 0x0000029000017945 */ /* 0x000fe20003800200 */
[----:B------:R-:W-:-:S04]  /*0760*/  LOP3.LUT R10, R5, 0x7, RZ, 0xc0, !PT ;  /* 0x00000007050a7812 */ /* 0x000fc800078ec0ff */
[----:B------:R-:W-:-:S07]  /*0770*/  ISETP.NE.AND P0, PT, R10, RZ, PT ;  /* 0x000000ff0a00720c */ /* 0x000fce0003f05270 */
[----:B------:R-:W-:Y:S06]  /*0780*/  @!P1 BRA `(.L_x_6) ;  /* 0x0000000000949947 */ /* 0x000fec0003800000 */
[----:B------:R-:W0:Y:S08]  /*0790*/  LDC.64 R6, c[0x0][0x398] ;  /* 0x0000e600ff067b82 */ /* 0x000e300000000a00 */
[----:B------:R-:W1:Y:S01]  /*07a0*/  LDC.64 R8, c[0x0][0x3a0] ;  /* 0x0000e800ff087b82 */ /* 0x000e620000000a00 */
[----:B0-----:R-:W-:-:S05]  /*07b0*/  IMAD.WIDE.U32 R6, R4, 0x4, R6 ;  /* 0x0000000404067825 */ /* 0x001fca00078e0006 */
[----:B------:R-:W2:Y:S04]  /*07c0*/  LDG.E R11, desc[UR8][R6.64] ;  /* 0x00000008060b7981 */ /* 0x000ea8000c1e1900 */
[----:B------:R-:W3:Y:S01]  /*07d0*/  LDG.E R13, desc[UR8][R6.64+0x400] ;  /* 0x00040008060d7981 */ /* 0x000ee2000c1e1900 */
[----:B-1----:R-:W-:Y:S01]  /*07e0*/  IMAD.WIDE.U32 R8, R4, 0x4, R8 ;  /* 0x0000000404087825 */ /* 0x002fe200078e0008 */
[----:B--2---:R-:W-:-:S13]  /*07f0*/  FSETP.GT.AND P1, PT, |R11|, R2, PT ;  /* 0x000000020b00720b */ /* 0x004fda0003f24200 */
[----:B-----5:R0:W2:Y:S01]  /*0800*/  @P1 LDG.E R3, desc[UR8][R8.64] ;  /* 0x0000000808031981 */ /* 0x0200a2000c1e1900 */
        /* <DEDUP_REMOVED lines=24> */
[----:B------:R-:W-:-:S05]  /*0990*/  @P1 FADD R2, |R11|, -RZ ;  /* 0x800000ff0b021221 */ /* 0x000fca0000000200 */
[----:B---3--:R-:W-:-:S13]  /*09a0*/  FSETP.GT.AND P1, PT, |R13|, R2, PT ;  /* 0x000000020d00720b */ /* 0x008fda0003f24200 */
[----:B--2---:R0:W5:Y:S01]  /*09b0*/  @P1 LDG.E R3, desc[UR8][R8.64+0x1c00] ;  /* 0x001c000808031981 */ /* 0x004162000c1e1900 */
[----:B------:R-:W-:Y:S02]  /*09c0*/  VIADD R4, R4, 0x800 ;  /* 0x0000080004047836 */ /* 0x000fe40000000000 */
[----:B------:R-:W-:-:S07]  /*09d0*/  @P1 FADD R2, |R13|, -RZ ;  /* 0x800000ff0d021221 */ /* 0x000fce0000000200 */
.L_x_6:
[----:B------:R-:W-:Y:S05]  /*09e0*/  BSYNC.RECONVERGENT B1 ;  /* 0x0000000000017941 */ /* 0x000fea0003800200 */
.L_x_5:
[----:B------:R-:W-:Y:S05]  /*09f0*/  @!P0 BRA `(.L_x_1) ;  /* 0x0000000000c48947 */ /* 0x000fea0003800000 */
[----:B------:R-:W-:Y:S01]  /*0a00*/  ISETP.GE.U32.AND P0, PT, R10, 0x4, PT ;  /* 0x000000040a00780c */ /* 0x000fe20003f06070 */
[----:B------:R-:W-:Y:S01]  /*0a10*/  BSSY.RECONVERGENT B1, `(.L_x_7) ;  /* 0x0000019000017945 */ /* 0x000fe20003800200 */
[----:B------:R-:W-:-:S04]  /*0a20*/  LOP3.LUT R5, R5, 0x3, RZ, 0xc0, !PT ;  /* 0x0000000305057812 */ /* 0x000fc800078ec0ff */
[----:B------:R-:W-:-:S07]  /*0a30*/  ISETP.NE.AND P1, PT, R5, RZ, PT ;  /* 0x000000ff0500720c */ /* 0x000fce0003f25270 */
[----:B------:R-:W-:Y:S06]  /*0a40*/  @!P0 BRA `(.L_x_8) ;  /* 0x0000000000548947 */ /* 0x000fec0003800000 */
[----:B------:R-:W1:Y:S08]  /*0a50*/  LDC.64 R6, c[0x0][0x398] ;  /* 0x0000e600ff067b82 */ /* 0x000e700000000a00 */
[----:B0-----:R-:W0:Y:S01]  /*0a60*/  LDC.64 R8, c[0x0][0x3a0] ;  /* 0x0000e800ff087b82 */ /* 0x001e220000000a00 */
[----:B-1----:R-:W-:-:S05]  /*0a70*/  IMAD.WIDE.U32 R6, R4, 0x4, R6 ;  /* 0x0000000404067825 */ /* 0x002fca00078e0006 */
[----:B------:R-:W2:Y:S04]  /*0a80*/  LDG.E R11, desc[UR8][R6.64] ;  /* 0x00000008060b7981 */ /* 0x000ea8000c1e1900 */
[----:B------:R-:W3:Y:S01]  /*0a90*/  LDG.E R13, desc[UR8][R6.64+0x400] ;  /* 0x00040008060d7981 */ /* 0x000ee2000c1e1900 */
[----:B0-----:R-:W-:Y:S01]  /*0aa0*/  IMAD.WIDE.U32 R8, R4, 0x4, R8 ;  /* 0x0000000404087825 */ /* 0x001fe200078e0008 */
        /* <DEDUP_REMOVED lines=15> */
.L_x_8:
[----:B------:R-:W-:Y:S05]  /*0ba0*/  BSYNC.RECONVERGENT B1 ;  /* 0x0000000000017941 */ /* 0x000fea0003800200 */
.L_x_7:
[----:B------:R-:W-:Y:S05]  /*0bb0*/  @!P1 BRA `(.L_x_1) ;  /* 0x0000000000549947 */ /* 0x000fea0003800000 */
[----:B------:R-:W2:Y:S08]  /*0bc0*/  LDC.64 R6, c[0x0][0x3a0] ;  /* 0x0000e800ff067b82 */ /* 0x000eb00000000a00 */
[----:B01----:R-:W0:Y:S01]  /*0bd0*/  LDC.64 R8, c[0x0][0x398] ;  /* 0x0000e600ff087b82 */ /* 0x003e220000000a00 */
[----:B--2---:R-:W-:-:S04]  /*0be0*/  IMAD.WIDE.U32 R6, R4, 0x4, R6 ;  /* 0x0000000404067825 */ /* 0x004fc800078e0006 */
[----:B------:R-:W-:Y:S02]  /*0bf0*/  IMAD.MOV.U32 R10, RZ, RZ, R6 ;  /* 0x000000ffff0a7224 */ /* 0x000fe400078e0006 */
[----:B------:R-:W-:Y:S02]  /*0c00*/  IMAD.MOV R6, RZ, RZ, -R5 ;  /* 0x000000ffff067224 */ /* 0x000fe400078e0a05 */
[----:B0-----:R-:W-:-:S07]  /*0c10*/  IMAD.WIDE.U32 R8, R4, 0x4, R8 ;  /* 0x0000000404087825 */ /* 0x001fce00078e0008 */
.L_x_9:
[----:B------:R-:W-:Y:S02]  /*0c20*/  IMAD.MOV.U32 R4, RZ, RZ, R8 ;  /* 0x000000ffff047224 */ /* 0x000fe400078e0008 */
[----:B------:R-:W-:-:S05]  /*0c30*/  IMAD.MOV.U32 R5, RZ, RZ, R9 ;  /* 0x000000ffff057224 */ /* 0x000fca00078e0009 */
[----:B------:R-:W2:Y:S01]  /*0c40*/  LDG.E R11, desc[UR8][R4.64] ;  /* 0x00000008040b7981 */ /* 0x000ea2000c1e1900 */
[----:B------:R-:W-:Y:S01]  /*0c50*/  VIADD R6, R6, 0x1 ;  /* 0x0000000106067836 */ /* 0x000fe20000000000 */
[----:B--2---:R-:W-:-:S13]  /*0c60*/  FSETP.GT.AND P0, PT, |R11|, R2, PT ;  /* 0x000000020b00720b */ /* 0x004fda0003f04200 */
[----:B------:R-:W-:Y:S02]  /*0c70*/  @P0 IMAD.MOV.U32 R4, RZ, RZ, R10 ;  /* 0x000000ffff040224 */ /* 0x000fe400078e000a */
[----:B------:R-:W-:-:S05]  /*0c80*/  @P0 IMAD.MOV.U32 R5, RZ, RZ, R7 ;  /* 0x000000ffff050224 */ /* 0x000fca00078e0007 */
[----:B-----5:R2:W5:Y:S01]  /*0c90*/  @P0 LDG.E R3, desc[UR8][R4.64] ;  /* 0x0000000804030981 */ /* 0x020562000c1e1900 */
[----:B------:R-:W-:Y:S01]  /*0ca0*/  ISETP.NE.AND P3, PT, R6, RZ, PT ;  /* 0x000000ff0600720c */ /* 0x000fe20003f65270 */
[----:B------:R-:W-:Y:S01]  /*0cb0*/  @P0 FADD R2, |R11|, -RZ ;  /* 0x800000ff0b020221 */ /* 0x000fe20000000200 */
[----:B------:R-:W-:Y:S02]  /*0cc0*/  IADD3 R8, P2, PT, R8, 0x400, RZ ;  /* 0x0000040008087810 */ /* 0x000fe40007f5e0ff */
[----:B------:R-:W-:-:S03]  /*0cd0*/  IADD3 R10, P1, PT, R10, 0x400, RZ ;  /* 0x000004000a0a7810 */ /* 0x000fc60007f3e0ff */
[----:B------:R-:W-:Y:S02]  /*0ce0*/  IMAD.X R9, RZ, RZ, R9, P2 ;  /* 0x000000ffff097224 */ /* 0x000fe400010e0609 */
[----:B------:R-:W-:-:S04]  /*0cf0*/  IMAD.X R7, RZ, RZ, R7, P1 ;  /* 0x000000ffff077224 */ /* 0x000fc800008e0607 */
[----:B--2---:R-:W-:Y:S05]  /*0d00*/  @P3 BRA `(.L_x_9) ;  /* 0xfffffffc00c43947 */ /* 0x004fea000383ffff */
.L_x_1:
[----:B------:R-:W-:Y:S05]  /*0d10*/  BSYNC.RECONVERGENT B0 ;  /* 0x0000000000007941 */ /* 0x000fea0003800200 */
.L_x_0:
[----:B------:R-:W2:Y:S01]  /*0d20*/  S2UR UR6, SR_CgaCtaId ;  /* 0x00000000000679c3 */ /* 0x000ea20000008800 */
[----:B------:R-:W-:Y:S01]  /*0d30*/  UMOV UR4, 0x400 ;  /* 0x0000040000047882 */ /* 0x000fe20000000000 */
[C---:B------:R-:W-:Y:S01]  /*0d40*/  ISETP.GT.U32.AND P6, PT, R0.reuse, 0x7f, PT ;  /* 0x0000007f0000780c */ /* 0x040fe20003fc4070 */
[----:B------:R-:W-:Y:S01]  /*0d50*/  UIADD3 UR5, UPT, UPT, UR4, 0x400, URZ ;  /* 0x0000040004057890 */ /* 0x000fe2000fffe0ff */
[----:B------:R-:W-:Y:S01]  /*0d60*/  BSSY.RECONVERGENT B0, `(.L_x_10) ;  /* 0x0000015000007945 */ /* 0x000fe20003800200 */
[C---:B------:R-:W-:Y:S02]  /*0d70*/  ISETP.GT.U32.AND P5, PT, R0.reuse, 0x3f, PT ;  /* 0x0000003f0000780c */ /* 0x040fe40003fa4070 */
[C---:B------:R-:W-:Y:S02]  /*0d80*/  ISETP.GT.U32.AND P4, PT, R0.reuse, 0x1f, PT ;  /* 0x0000001f0000780c */ /* 0x040fe40003f84070 */
[C---:B------:R-:W-:Y:S02]  /*0d90*/  ISETP.GT.U32.AND P3, PT, R0.reuse, 0xf, PT ;  /* 0x0000000f0000780c */ /* 0x040fe40003f64070 */
[----:B------:R-:W-:-:S02]  /*0da0*/  ISETP.GT.U32.AND P2, PT, R0, 0x7, PT ;  /* 0x000000070000780c */ /* 0x000fc40003f44070 */
[C---:B------:R-:W-:Y:S02]  /*0db0*/  ISETP.GT.U32.AND P1, PT, R0.reuse, 0x3, PT ;  /* 0x000000030000780c */ /* 0x040fe40003f24070 */
[----:B------:R-:W-:Y:S01]  /*0dc0*/  ISETP.GT.U32.AND P0, PT, R0, 0x1, PT ;  /* 0x000000010000780c */ /* 0x000fe20003f04070 */
[----:B--2---:R-:W-:Y:S02]  /*0dd0*/  ULEA UR4, UR6, UR4, 0x18 ;  /* 0x0000000406047291 */ /* 0x004fe4000f8ec0ff */
[----:B------:R-:W-:-:S04]  /*0de0*/  ULEA UR5, UR6, UR5, 0x18 ;  /* 0x0000000506057291 */ /* 0x000fc8000f8ec0ff */
[C---:B------:R-:W-:Y:S02]  /*0df0*/  LEA R5, R0.reuse, UR4, 0x2 ;  /* 0x0000000400057c11 */ /* 0x040fe4000f8e10ff */
[----:B------:R-:W-:-:S03]  /*0e00*/  LEA R4, R0, UR5, 0x2 ;  /* 0x0000000500047c11 */ /* 0x000fc6000f8e10ff */
[----:B------:R2:W-:Y:S04]  /*0e10*/  STS [R5], R2 ;  /* 0x0000000205007388 */ /* 0x0005e80000000800 */
[----:B-----5:R2:W-:Y:S01]  /*0e20*/  STS [R4], R3 ;  /* 0x0000000304007388 */ /* 0x0205e20000000800 */
[----:B------:R-:W-:Y:S06]  /*0e30*/  BAR.SYNC.DEFER_BLOCKING 0x0 ;  /* 0x0000000000007b1d */ /* 0x000fec0000010000 */
[----:B------:R-:W-:Y:S05]  /*0e40*/  @P6 BRA `(.L_x_11) ;  /* 0x0000000000186947 */ /* 0x000fea0003800000 */
[----:B--2---:R-:W-:Y:S04]  /*0e50*/  LDS R2, [R5] ;  /* 0x0000000005027984 */ /* 0x004fe80000000800 */
[----:B------:R-:W2:Y:S02]  /*0e60*/  LDS R3, [R5+0x200] ;  /* 0x0002000005037984 */ /* 0x000ea40000000800 */
[----:B--2---:R-:W-:-:S13]  /*0e70*/  FSETP.GT.AND P6, PT, R3, R2, PT ;  /* 0x000000020300720b */ /* 0x004fda0003fc4000 */
[----:B------:R-:W-:Y:S04]  /*0e80*/  @P6 STS [R5], R3 ;  /* 0x0000000305006388 */ /* 0x000fe80000000800 */
[----:B------:R-:W2:Y:S04]  /*0e90*/  @P6 LDS R7, [R4+0x200] ;  /* 0x0002000004076984 */ /* 0x000ea80000000800 */
[----:B--2---:R3:W-:Y:S02]  /*0ea0*/  @P6 STS [R4], R7 ;  /* 0x0000000704006388 */ /* 0x0047e40000000800 */
.L_x_11:
[----:B------:R-:W-:Y:S05]  /*0eb0*/  BSYNC.RECONVERGENT B0 ;  /* 0x0000000000007941 */ /* 0x000fea0003800200 */
.L_x_10:
[----:B------:R-:W-:Y:S01]  /*0ec0*/  BAR.SYNC.DEFER_BLOCKING 0x0 ;  /* 0x0000000000007b1d */ /* 0x000fe20000010000 */
[----:B------:R-:W-:-:S05]  /*0ed0*/  ISETP.NE.AND P6, PT, R0, RZ, PT ;  /* 0x000000ff0000720c */ /* 0x000fca0003fc5270 */
[----:B------:R-:W-:Y:S04]  /*0ee0*/  BSSY.RECONVERGENT B0, `(.L_x_12) ;  /* 0x0000008000007945 */ /* 0x000fe80003800200 */
[----:B------:R-:W-:Y:S05]  /*0ef0*/  @P5 BRA `(.L_x_13) ;  /* 0x0000000000185947 */ /* 0x000fea0003800000 */
[----:B------:R-:W-:Y:S04]  /*0f00*/  LDS R0, [R5] ;  /* 0x0000000005007984 */ /* 0x000fe80000000800 */
[----:B--2---:R-:W2:Y:S02]  /*0f10*/  LDS R2, [R5+0x100] ;  /* 0x0001000005027984 */ /* 0x004ea40000000800 */
[----:B--2---:R-:W-:-:S13]  /*0f20*/  FSETP.GT.AND P5, PT, R2, R0, PT ;  /* 0x000000000200720b */ /* 0x004fda0003fa4000 */
[----:B------:R-:W-:Y:S04]  /*0f30*/  @P5 STS [R5], R2 ;  /* 0x0000000205005388 */ /* 0x000fe80000000800 */
[----:B------:R-:W2:Y:S04]  /*0f40*/  @P5 LDS R3, [R4+0x100] ;  /* 0x0001000004035984 */ /* 0x000ea80000000800 */
[----:B--2---:R4:W-:Y:S02]  /*0f50*/  @P5 STS [R4], R3 ;  /* 0x0000000304005388 */ /* 0x0049e40000000800 */
.L_x_13:
[----:B------:R-:W-:Y:S05]  /*0f60*/  BSYNC.RECONVERGENT B0 ;  /* 0x0000000000007941 */ /* 0x000fea0003800200 */
.L_x_12:
[----:B------:R-:W-:Y:S06]  /*0f70*/  BAR.SYNC.DEFER_BLOCKING 0x0 ;  /* 0x0000000000007b1d */ /* 0x000fec0000010000 */
[----:B------:R-:W-:Y:S04]  /*0f80*/  BSSY.RECONVERGENT B0, `(.L_x_14) ;  /* 0x0000008000007945 */ /* 0x000fe80003800200 */
[----:B------:R-:W-:Y:S05]  /*0f90*/  @P4 BRA `(.L_x_15) ;  /* 0x0000000000184947 */ /* 0x000fea0003800000 */
[----:B------:R-:W-:Y:S04]  /*0fa0*/  LDS R0, [R5] ;  /* 0x0000000005007984 */ /* 0x000fe80000000800 */
[----:B--2---:R-:W2:Y:S02]  /*0fb0*/  LDS R2, [R5+0x80] ;  /* 0x0000800005027984 */ /* 0x004ea40000000800 */
[----:B--2---:R-:W-:-:S13]  /*0fc0*/  FSETP.GT.AND P4, PT, R2, R0, PT ;  /* 0x000000000200720b */ /* 0x004fda0003f84000 */
[----:B------:R-:W-:Y:S04]  /*0fd0*/  @P4 STS [R5], R2 ;  /* 0x0000000205004388 */ /* 0x000fe80000000800 */
[----:B----4-:R-:W2:Y:S04]  /*0fe0*/  @P4 LDS R3, [R4+0x80] ;  /* 0x0000800004034984 */ /* 0x010ea80000000800 */
[----:B--2---:R2:W-:Y:S02]  /*0ff0*/  @P4 STS [R4], R3 ;  /* 0x0000000304004388 */ /* 0x0045e40000000800 */
.L_x_15:
[----:B------:R-:W-:Y:S05]  /*1000*/  BSYNC.RECONVERGENT B0 ;  /* 0x0000000000007941 */ /* 0x000fea0003800200 */
.L_x_14:
        /* <DEDUP_REMOVED lines=9> */
.L_x_17:
[----:B------:R-:W-:Y:S05]  /*10a0*/  BSYNC.RECONVERGENT B0 ;  /* 0x0000000000007941 */ /* 0x000fea0003800200 */
.L_x_16:
        /* <DEDUP_REMOVED lines=9> */
.L_x_19:
[----:B------:R-:W-:Y:S05]  /*1140*/  BSYNC.RECONVERGENT B0 ;  /* 0x0000000000007941 */ /* 0x000fea0003800200 */
.L_x_18:
        /* <DEDUP_REMOVED lines=9> */
.L_x_21:
[----:B------:R-:W-:Y:S05]  /*11e0*/  BSYNC.RECONVERGENT B0 ;  /* 0x0000000000007941 */ /* 0x000fea0003800200 */
.L_x_20:
        /* <DEDUP_REMOVED lines=9> */
.L_x_23:
[----:B------:R-:W-:Y:S05]  /*1280*/  BSYNC.RECONVERGENT B0 ;  /* 0x0000000000007941 */ /* 0x000fea0003800200 */
.L_x_22:
[----:B------:R-:W-:Y:S06]  /*1290*/  BAR.SYNC.DEFER_BLOCKING 0x0 ;  /* 0x0000000000007b1d */ /* 0x000fec0000010000 */
[----:B------:R-:W-:Y:S04]  /*12a0*/  BSSY.RECONVERGENT B0, `(.L_x_24) ;  /* 0x0000008000007945 */ /* 0x000fe80003800200 */
[----:B------:R-:W-:Y:S05]  /*12b0*/  @P6 BRA `(.L_x_25) ;  /* 0x0000000000186947 */ /* 0x000fea0003800000 */
[----:B------:R-:W-:Y:S04]  /*12c0*/  LDS R0, [R5] ;  /* 0x0000000005007984 */ /* 0x000fe80000000800 */
[----:B--2---:R-:W2:Y:S02]  /*12d0*/  LDS R2, [UR4+0x4] ;  /* 0x00000404ff027984 */ /* 0x004ea40008000800 */
[----:B--2---:R-:W-:-:S13]  /*12e0*/  FSETP.GT.AND P0, PT, R2, R0, PT ;  /* 0x000000000200720b */ /* 0x004fda0003f04000 */
[----:B------:R-:W-:Y:S04]  /*12f0*/  @P0 STS [R5], R2 ;  /* 0x0000000205000388 */ /* 0x000fe80000000800 */
[----:B----4-:R-:W2:Y:S04]  /*1300*/  @P0 LDS R3, [UR4+0x404] ;  /* 0x00040404ff030984 */ /* 0x010ea80008000800 */
[----:B--2---:R2:W-:Y:S02]  /*1310*/  @P0 STS [R4], R3 ;  /* 0x0000000304000388 */ /* 0x0045e40000000800 */
.L_x_25:
[----:B------:R-:W-:Y:S05]  /*1320*/  BSYNC.RECONVERGENT B0 ;  /* 0x0000000000007941 */ /* 0x000fea0003800200 */
.L_x_24:
[----:B------:R-:W-:Y:S06]  /*1330*/  BAR.SYNC.DEFER_BLOCKING 0x0 ;  /* 0x0000000000007b1d */ /* 0x000fec0000010000 */
[----:B------:R-:W-:Y:S05]  /*1340*/  @P6 EXIT ;  /* 0x000000000000694d */ /* 0x000fea0003800000 */
[----:B---3--:R-:W3:Y:S01]  /*1350*/  LDS R7, [UR4] ;  /* 0x00000004ff077984 */ /* 0x008ee20008000800 */
[----:B--2-4-:R-:W3:Y:S03]  /*1360*/  LDC.64 R2, c[0x0][0x388] ;  /* 0x0000e200ff027b82 */ /* 0x014ee60000000a00 */
[----:B01----:R-:W0:Y:S05]  /*1370*/  LDS R9, [UR4+0x400] ;  /* 0x00040004ff097984 */ /* 0x003e2a0008000800 */
[----:B------:R-:W0:Y:S01]  /*1380*/  LDC.64 R4, c[0x0][0x390] ;  /* 0x0000e400ff047b82 */ /* 0x000e220000000a00 */
[----:B---3--:R-:W-:Y:S04]  /*1390*/  STG.E desc[UR8][R2.64], R7 ;  /* 0x0000000702007986 */ /* 0x008fe8000c101908 */
[----:B0-----:R-:W-:Y:S01]  /*13a0*/  STG.E desc[UR8][R4.64], R9 ;  /* 0x0000000904007986 */ /* 0x001fe2000c101908 */
[----:B------:R-:W-:Y:S05]  /*13b0*/  EXIT ;  /* 0x000000000000794d */ /* 0x000fea0003800000 */
.L_x_26:
[----:B------:R-:W-:-:S00]  /*13c0*/  BRA `(.L_x_26) ;  /* 0xfffffffc00fc7947 */ /* 0x000fc0000383ffff */
[----:B------:R-:W-:-:S00]  /*13d0*/  NOP ;  /* 0x0000000000007918 */ /* 0x000fc00000000000 */
        /* <DEDUP_REMOVED lines=10> */
.L_x_27:


//--------------------- .nv.shared.maxLocFloatsKernel --------------------------
	.section	.nv.shared.maxLocFloatsKernel,"aw",@nobits
	.sectionflags	@""
	.align	4
.nv.shared.maxLocFloatsKernel:
	.zero		3072


//--------------------- .nv.shared.reserved.0     --------------------------
	.section	.nv.shared.reserved.0,"aw",@nobits
	.weak		__nv_reservedSMEM_offset_0_alias
	.size		__nv_reservedSMEM_offset_0_alias, 0, 64
	.other		__nv_reservedSMEM_offset_0_alias,@"STO_CUDA_RESERVED_SHARED STV_DEFAULT"
__nv_reservedSMEM_offset_0_alias:
	.zero		0
	.zero		64


//--------------------- .nv.constant0.maxLocFloatsKernel --------------------------
	.section	.nv.constant0.maxLocFloatsKernel,"a",@progbits
	.sectionflags	@""
	.align	4
.nv.constant0.maxLocFloatsKernel:
	.zero		936


//--------------------- SYMBOLS --------------------------

	.type		.nv.reservedSmem.offset0,@object
	.size		.nv.reservedSmem.offset0,0x4
	.type		.nv.reservedSmem.cap,@object
	.size		.nv.reservedSmem.cap,0x4
